//
// Generated by NVIDIA NVVM Compiler
//
// Compiler Build ID: CL-36424714
// Cuda compilation tools, release 13.0, V13.0.88
// Based on NVVM 20.0.0
//

.version 9.0
.target sm_100
.address_size 64

	// .globl	_Z15matrixMulSharedPiS_S_i
// _ZZ15matrixMulSharedPiS_S_iE6tile_a has been demoted
// _ZZ15matrixMulSharedPiS_S_iE6tile_b has been demoted

.visible .entry _Z15matrixMulSharedPiS_S_i(
	.param .u64 .ptr .align 1 _Z15matrixMulSharedPiS_S_i_param_0,
	.param .u64 .ptr .align 1 _Z15matrixMulSharedPiS_S_i_param_1,
	.param .u64 .ptr .align 1 _Z15matrixMulSharedPiS_S_i_param_2,
	.param .u32 _Z15matrixMulSharedPiS_S_i_param_3
)
{
	.reg .pred 	%p<8>;
	.reg .b32 	%r<470>;
	.reg .b64 	%rd<40>;
	// demoted variable
	.shared .align 4 .b8 _ZZ15matrixMulSharedPiS_S_iE6tile_a[1024];
	// demoted variable
	.shared .align 4 .b8 _ZZ15matrixMulSharedPiS_S_iE6tile_b[1024];
	ld.param.u32 	%r40, [_Z15matrixMulSharedPiS_S_i_param_3];
	mov.u32 	%r42, %ctaid.x;
	mov.u32 	%r43, %ctaid.y;
	mov.u32 	%r1, %tid.x;
	mov.u32 	%r2, %tid.y;
	shl.b32 	%r44, %r43, 4;
	add.s32 	%r3, %r44, %r2;
	shl.b32 	%r4, %r42, 4;
	add.s32 	%r5, %r4, %r1;
	shr.s32 	%r45, %r40, 31;
	shr.u32 	%r46, %r45, 28;
	add.s32 	%r47, %r40, %r46;
	shr.s32 	%r6, %r47, 4;
	setp.lt.s32 	%p1, %r40, 16;
	mov.b32 	%r469, 0;
	@%p1 bra 	$L__BB0_9;
	mad.lo.s32 	%r460, %r40, %r3, %r1;
	shl.b32 	%r50, %r2, 6;
	mov.u32 	%r51, _ZZ15matrixMulSharedPiS_S_iE6tile_a;
	add.s32 	%r8, %r51, %r50;
	add.s32 	%r52, %r6, -1;
	setp.lt.u32 	%p2, %r52, 3;
	mov.b32 	%r467, 0;
	mov.u32 	%r469, %r467;
	@%p2 bra 	$L__BB0_4;
	and.b32  	%r467, %r6, 134217724;
	neg.s32 	%r461, %r467;
	add.s32 	%r55, %r2, 48;
	mad.lo.s32 	%r56, %r40, %r55, %r1;
	add.s32 	%r459, %r56, %r4;
	add.s32 	%r57, %r2, 32;
	mad.lo.s32 	%r58, %r40, %r57, %r1;
	add.s32 	%r458, %r58, %r4;
	add.s32 	%r59, %r2, 16;
	mad.lo.s32 	%r60, %r40, %r59, %r1;
	add.s32 	%r457, %r60, %r4;
	mad.lo.s32 	%r61, %r2, %r40, %r1;
	add.s32 	%r456, %r61, %r4;
	mov.b32 	%r469, 0;
$L__BB0_3:
	.pragma "nounroll";
	ld.param.u64 	%rd36, [_Z15matrixMulSharedPiS_S_i_param_1];
	ld.param.u64 	%rd33, [_Z15matrixMulSharedPiS_S_i_param_0];
	cvta.to.global.u64 	%rd4, %rd33;
	mul.wide.s32 	%rd5, %r460, 4;
	add.s64 	%rd6, %rd4, %rd5;
	ld.global.u32 	%r62, [%rd6];
	shl.b32 	%r64, %r1, 2;
	add.s32 	%r65, %r8, %r64;
	st.shared.u32 	[%r65], %r62;
	cvta.to.global.u64 	%rd7, %rd36;
	mul.wide.u32 	%rd8, %r456, 4;
	add.s64 	%rd9, %rd7, %rd8;
	ld.global.u32 	%r66, [%rd9];
	mov.u32 	%r68, _ZZ15matrixMulSharedPiS_S_iE6tile_b;
	add.s32 	%r69, %r68, %r64;
	add.s32 	%r70, %r69, %r50;
	st.shared.u32 	[%r70], %r66;
	bar.sync 	0;
	ld.shared.u32 	%r71, [%r8];
	ld.shared.u32 	%r72, [%r69];
	mad.lo.s32 	%r73, %r72, %r71, %r469;
	ld.shared.u32 	%r74, [%r8+4];
	ld.shared.u32 	%r75, [%r69+64];
	mad.lo.s32 	%r76, %r75, %r74, %r73;
	ld.shared.u32 	%r77, [%r8+8];
	ld.shared.u32 	%r78, [%r69+128];
	mad.lo.s32 	%r79, %r78, %r77, %r76;
	ld.shared.u32 	%r80, [%r8+12];
	ld.shared.u32 	%r81, [%r69+192];
	mad.lo.s32 	%r82, %r81, %r80, %r79;
	ld.shared.u32 	%r83, [%r8+16];
	ld.shared.u32 	%r84, [%r69+256];
	mad.lo.s32 	%r85, %r84, %r83, %r82;
	ld.shared.u32 	%r86, [%r8+20];
	ld.shared.u32 	%r87, [%r69+320];
	mad.lo.s32 	%r88, %r87, %r86, %r85;
	ld.shared.u32 	%r89, [%r8+24];
	ld.shared.u32 	%r90, [%r69+384];
	mad.lo.s32 	%r91, %r90, %r89, %r88;
	ld.shared.u32 	%r92, [%r8+28];
	ld.shared.u32 	%r93, [%r69+448];
	mad.lo.s32 	%r94, %r93, %r92, %r91;
	ld.shared.u32 	%r95, [%r8+32];
	ld.shared.u32 	%r96, [%r69+512];
	mad.lo.s32 	%r97, %r96, %r95, %r94;
	ld.shared.u32 	%r98, [%r8+36];
	ld.shared.u32 	%r99, [%r69+576];
	mad.lo.s32 	%r100, %r99, %r98, %r97;
	ld.shared.u32 	%r101, [%r8+40];
	ld.shared.u32 	%r102, [%r69+640];
	mad.lo.s32 	%r103, %r102, %r101, %r100;
	ld.shared.u32 	%r104, [%r8+44];
	ld.shared.u32 	%r105, [%r69+704];
	mad.lo.s32 	%r106, %r105, %r104, %r103;
	ld.shared.u32 	%r107, [%r8+48];
	ld.shared.u32 	%r108, [%r69+768];
	mad.lo.s32 	%r109, %r108, %r107, %r106;
	ld.shared.u32 	%r110, [%r8+52];
	ld.shared.u32 	%r111, [%r69+832];
	mad.lo.s32 	%r112, %r111, %r110, %r109;
	ld.shared.u32 	%r113, [%r8+56];
	ld.shared.u32 	%r114, [%r69+896];
	mad.lo.s32 	%r115, %r114, %r113, %r112;
	ld.shared.u32 	%r116, [%r8+60];
	ld.shared.u32 	%r117, [%r69+960];
	mad.lo.s32 	%r118, %r117, %r116, %r115;
	bar.sync 	0;
	ld.global.u32 	%r119, [%rd6+64];
	st.shared.u32 	[%r65], %r119;
	mul.wide.u32 	%rd10, %r457, 4;
	add.s64 	%rd11, %rd7, %rd10;
	ld.global.u32 	%r120, [%rd11];
	st.shared.u32 	[%r70], %r120;
	bar.sync 	0;
	ld.shared.u32 	%r121, [%r8];
	ld.shared.u32 	%r122, [%r69];
	mad.lo.s32 	%r123, %r122, %r121, %r118;
	ld.shared.u32 	%r124, [%r8+4];
	ld.shared.u32 	%r125, [%r69+64];
	mad.lo.s32 	%r126, %r125, %r124, %r123;
	ld.shared.u32 	%r127, [%r8+8];
	ld.shared.u32 	%r128, [%r69+128];
	mad.lo.s32 	%r129, %r128, %r127, %r126;
	ld.shared.u32 	%r130, [%r8+12];
	ld.shared.u32 	%r131, [%r69+192];
	mad.lo.s32 	%r132, %r131, %r130, %r129;
	ld.shared.u32 	%r133, [%r8+16];
	ld.shared.u32 	%r134, [%r69+256];
	mad.lo.s32 	%r135, %r134, %r133, %r132;
	ld.shared.u32 	%r136, [%r8+20];
	ld.shared.u32 	%r137, [%r69+320];
	mad.lo.s32 	%r138, %r137, %r136, %r135;
	ld.shared.u32 	%r139, [%r8+24];
	ld.shared.u32 	%r140, [%r69+384];
	mad.lo.s32 	%r141, %r140, %r139, %r138;
	ld.shared.u32 	%r142, [%r8+28];
	ld.shared.u32 	%r143, [%r69+448];
	mad.lo.s32 	%r144, %r143, %r142, %r141;
	ld.shared.u32 	%r145, [%r8+32];
	ld.shared.u32 	%r146, [%r69+512];
	mad.lo.s32 	%r147, %r146, %r145, %r144;
	ld.shared.u32 	%r148, [%r8+36];
	ld.shared.u32 	%r149, [%r69+576];
	mad.lo.s32 	%r150, %r149, %r148, %r147;
	ld.shared.u32 	%r151, [%r8+40];
	ld.shared.u32 	%r152, [%r69+640];
	mad.lo.s32 	%r153, %r152, %r151, %r150;
	ld.shared.u32 	%r154, [%r8+44];
	ld.shared.u32 	%r155, [%r69+704];
	mad.lo.s32 	%r156, %r155, %r154, %r153;
	ld.shared.u32 	%r157, [%r8+48];
	ld.shared.u32 	%r158, [%r69+768];
	mad.lo.s32 	%r159, %r158, %r157, %r156;
	ld.shared.u32 	%r160, [%r8+52];
	ld.shared.u32 	%r161, [%r69+832];
	mad.lo.s32 	%r162, %r161, %r160, %r159;
	ld.shared.u32 	%r163, [%r8+56];
	ld.shared.u32 	%r164, [%r69+896];
	mad.lo.s32 	%r165, %r164, %r163, %r162;
	ld.shared.u32 	%r166, [%r8+60];
	ld.shared.u32 	%r167, [%r69+960];
	mad.lo.s32 	%r168, %r167, %r166, %r165;
	bar.sync 	0;
	ld.global.u32 	%r169, [%rd6+128];
	st.shared.u32 	[%r65], %r169;
	mul.wide.u32 	%rd12, %r458, 4;
	add.s64 	%rd13, %rd7, %rd12;
	ld.global.u32 	%r170, [%rd13];
	st.shared.u32 	[%r70], %r170;
	bar.sync 	0;
	ld.shared.u32 	%r171, [%r8];
	ld.shared.u32 	%r172, [%r69];
	mad.lo.s32 	%r173, %r172, %r171, %r168;
	ld.shared.u32 	%r174, [%r8+4];
	ld.shared.u32 	%r175, [%r69+64];
	mad.lo.s32 	%r176, %r175, %r174, %r173;
	ld.shared.u32 	%r177, [%r8+8];
	ld.shared.u32 	%r178, [%r69+128];
	mad.lo.s32 	%r179, %r178, %r177, %r176;
	ld.shared.u32 	%r180, [%r8+12];
	ld.shared.u32 	%r181, [%r69+192];
	mad.lo.s32 	%r182, %r181, %r180, %r179;
	ld.shared.u32 	%r183, [%r8+16];
	ld.shared.u32 	%r184, [%r69+256];
	mad.lo.s32 	%r185, %r184, %r183, %r182;
	ld.shared.u32 	%r186, [%r8+20];
	ld.shared.u32 	%r187, [%r69+320];
	mad.lo.s32 	%r188, %r187, %r186, %r185;
	ld.shared.u32 	%r189, [%r8+24];
	ld.shared.u32 	%r190, [%r69+384];
	mad.lo.s32 	%r191, %r190, %r189, %r188;
	ld.shared.u32 	%r192, [%r8+28];
	ld.shared.u32 	%r193, [%r69+448];
	mad.lo.s32 	%r194, %r193, %r192, %r191;
	ld.shared.u32 	%r195, [%r8+32];
	ld.shared.u32 	%r196, [%r69+512];
	mad.lo.s32 	%r197, %r196, %r195, %r194;
	ld.shared.u32 	%r198, [%r8+36];
	ld.shared.u32 	%r199, [%r69+576];
	mad.lo.s32 	%r200, %r199, %r198, %r197;
	ld.shared.u32 	%r201, [%r8+40];
	ld.shared.u32 	%r202, [%r69+640];
	mad.lo.s32 	%r203, %r202, %r201, %r200;
	ld.shared.u32 	%r204, [%r8+44];
	ld.shared.u32 	%r205, [%r69+704];
	mad.lo.s32 	%r206, %r205, %r204, %r203;
	ld.shared.u32 	%r207, [%r8+48];
	ld.shared.u32 	%r208, [%r69+768];
	mad.lo.s32 	%r209, %r208, %r207, %r206;
	ld.shared.u32 	%r210, [%r8+52];
	ld.shared.u32 	%r211, [%r69+832];
	mad.lo.s32 	%r212, %r211, %r210, %r209;
	ld.shared.u32 	%r213, [%r8+56];
	ld.shared.u32 	%r214, [%r69+896];
	mad.lo.s32 	%r215, %r214, %r213, %r212;
	ld.shared.u32 	%r216, [%r8+60];
	ld.shared.u32 	%r217, [%r69+960];
	mad.lo.s32 	%r218, %r217, %r216, %r215;
	bar.sync 	0;
	ld.global.u32 	%r219, [%rd6+192];
	st.shared.u32 	[%r65], %r219;
	mul.wide.u32 	%rd14, %r459, 4;
	add.s64 	%rd15, %rd7, %rd14;
	ld.global.u32 	%r220, [%rd15];
	st.shared.u32 	[%r70], %r220;
	bar.sync 	0;
	ld.shared.u32 	%r221, [%r8];
	ld.shared.u32 	%r222, [%r69];
	mad.lo.s32 	%r223, %r222, %r221, %r218;
	ld.shared.u32 	%r224, [%r8+4];
	ld.shared.u32 	%r225, [%r69+64];
	mad.lo.s32 	%r226, %r225, %r224, %r223;
	ld.shared.u32 	%r227, [%r8+8];
	ld.shared.u32 	%r228, [%r69+128];
	mad.lo.s32 	%r229, %r228, %r227, %r226;
	ld.shared.u32 	%r230, [%r8+12];
	ld.shared.u32 	%r231, [%r69+192];
	mad.lo.s32 	%r232, %r231, %r230, %r229;
	ld.shared.u32 	%r233, [%r8+16];
	ld.shared.u32 	%r234, [%r69+256];
	mad.lo.s32 	%r235, %r234, %r233, %r232;
	ld.shared.u32 	%r236, [%r8+20];
	ld.shared.u32 	%r237, [%r69+320];
	mad.lo.s32 	%r238, %r237, %r236, %r235;
	ld.shared.u32 	%r239, [%r8+24];
	ld.shared.u32 	%r240, [%r69+384];
	mad.lo.s32 	%r241, %r240, %r239, %r238;
	ld.shared.u32 	%r242, [%r8+28];
	ld.shared.u32 	%r243, [%r69+448];
	mad.lo.s32 	%r244, %r243, %r242, %r241;
	ld.shared.u32 	%r245, [%r8+32];
	ld.shared.u32 	%r246, [%r69+512];
	mad.lo.s32 	%r247, %r246, %r245, %r244;
	ld.shared.u32 	%r248, [%r8+36];
	ld.shared.u32 	%r249, [%r69+576];
	mad.lo.s32 	%r250, %r249, %r248, %r247;
	ld.shared.u32 	%r251, [%r8+40];
	ld.shared.u32 	%r252, [%r69+640];
	mad.lo.s32 	%r253, %r252, %r251, %r250;
	ld.shared.u32 	%r254, [%r8+44];
	ld.shared.u32 	%r255, [%r69+704];
	mad.lo.s32 	%r256, %r255, %r254, %r253;
	ld.shared.u32 	%r257, [%r8+48];
	ld.shared.u32 	%r258, [%r69+768];
	mad.lo.s32 	%r259, %r258, %r257, %r256;
	ld.shared.u32 	%r260, [%r8+52];
	ld.shared.u32 	%r261, [%r69+832];
	mad.lo.s32 	%r262, %r261, %r260, %r259;
	ld.shared.u32 	%r263, [%r8+56];
	ld.shared.u32 	%r264, [%r69+896];
	mad.lo.s32 	%r265, %r264, %r263, %r262;
	ld.shared.u32 	%r266, [%r8+60];
	ld.shared.u32 	%r267, [%r69+960];
	mad.lo.s32 	%r469, %r267, %r266, %r265;
	bar.sync 	0;
	add.s32 	%r461, %r461, 4;
	add.s32 	%r460, %r460, 64;
	shl.b32 	%r268, %r40, 6;
	add.s32 	%r459, %r459, %r268;
	add.s32 	%r458, %r458, %r268;
	add.s32 	%r457, %r457, %r268;
	add.s32 	%r456, %r456, %r268;
	setp.ne.s32 	%p3, %r461, 0;
	@%p3 bra 	$L__BB0_3;
$L__BB0_4:
	and.b32  	%r32, %r6, 3;
	setp.eq.s32 	%p4, %r32, 0;
	@%p4 bra 	$L__BB0_9;
	setp.eq.s32 	%p5, %r32, 1;
	@%p5 bra 	$L__BB0_7;
	ld.param.u64 	%rd37, [_Z15matrixMulSharedPiS_S_i_param_1];
	ld.param.u64 	%rd34, [_Z15matrixMulSharedPiS_S_i_param_0];
	shl.b32 	%r270, %r467, 4;
	mad.lo.s32 	%r275, %r40, %r3, %r1;
	add.s32 	%r276, %r275, %r270;
	cvta.to.global.u64 	%rd16, %rd34;
	mul.wide.s32 	%rd17, %r276, 4;
	add.s64 	%rd18, %rd16, %rd17;
	ld.global.u32 	%r277, [%rd18];
	shl.b32 	%r278, %r1, 2;
	add.s32 	%r279, %r8, %r278;
	st.shared.u32 	[%r279], %r277;
	add.s32 	%r280, %r270, %r2;
	mad.lo.s32 	%r281, %r280, %r40, %r5;
	cvta.to.global.u64 	%rd19, %rd37;
	mul.wide.u32 	%rd20, %r281, 4;
	add.s64 	%rd21, %rd19, %rd20;
	ld.global.u32 	%r282, [%rd21];
	mov.u32 	%r284, _ZZ15matrixMulSharedPiS_S_iE6tile_b;
	add.s32 	%r285, %r284, %r278;
	add.s32 	%r286, %r285, %r50;
	st.shared.u32 	[%r286], %r282;
	bar.sync 	0;
	ld.shared.u32 	%r287, [%r8];
	ld.shared.u32 	%r288, [%r285];
	mad.lo.s32 	%r289, %r288, %r287, %r469;
	ld.shared.u32 	%r290, [%r8+4];
	ld.shared.u32 	%r291, [%r285+64];
	mad.lo.s32 	%r292, %r291, %r290, %r289;
	ld.shared.u32 	%r293, [%r8+8];
	ld.shared.u32 	%r294, [%r285+128];
	mad.lo.s32 	%r295, %r294, %r293, %r292;
	ld.shared.u32 	%r296, [%r8+12];
	ld.shared.u32 	%r297, [%r285+192];
	mad.lo.s32 	%r298, %r297, %r296, %r295;
	ld.shared.u32 	%r299, [%r8+16];
	ld.shared.u32 	%r300, [%r285+256];
	mad.lo.s32 	%r301, %r300, %r299, %r298;
	ld.shared.u32 	%r302, [%r8+20];
	ld.shared.u32 	%r303, [%r285+320];
	mad.lo.s32 	%r304, %r303, %r302, %r301;
	ld.shared.u32 	%r305, [%r8+24];
	ld.shared.u32 	%r306, [%r285+384];
	mad.lo.s32 	%r307, %r306, %r305, %r304;
	ld.shared.u32 	%r308, [%r8+28];
	ld.shared.u32 	%r309, [%r285+448];
	mad.lo.s32 	%r310, %r309, %r308, %r307;
	ld.shared.u32 	%r311, [%r8+32];
	ld.shared.u32 	%r312, [%r285+512];
	mad.lo.s32 	%r313, %r312, %r311, %r310;
	ld.shared.u32 	%r314, [%r8+36];
	ld.shared.u32 	%r315, [%r285+576];
	mad.lo.s32 	%r316, %r315, %r314, %r313;
	ld.shared.u32 	%r317, [%r8+40];
	ld.shared.u32 	%r318, [%r285+640];
	mad.lo.s32 	%r319, %r318, %r317, %r316;
	ld.shared.u32 	%r320, [%r8+44];
	ld.shared.u32 	%r321, [%r285+704];
	mad.lo.s32 	%r322, %r321, %r320, %r319;
	ld.shared.u32 	%r323, [%r8+48];
	ld.shared.u32 	%r324, [%r285+768];
	mad.lo.s32 	%r325, %r324, %r323, %r322;
	ld.shared.u32 	%r326, [%r8+52];
	ld.shared.u32 	%r327, [%r285+832];
	mad.lo.s32 	%r328, %r327, %r326, %r325;
	ld.shared.u32 	%r329, [%r8+56];
	ld.shared.u32 	%r330, [%r285+896];
	mad.lo.s32 	%r331, %r330, %r329, %r328;
	ld.shared.u32 	%r332, [%r8+60];
	ld.shared.u32 	%r333, [%r285+960];
	mad.lo.s32 	%r334, %r333, %r332, %r331;
	bar.sync 	0;
	ld.global.u32 	%r335, [%rd18+64];
	st.shared.u32 	[%r279], %r335;
	add.s32 	%r336, %r280, 16;
	mad.lo.s32 	%r337, %r336, %r40, %r5;
	mul.wide.u32 	%rd22, %r337, 4;
	add.s64 	%rd23, %rd19, %rd22;
	ld.global.u32 	%r338, [%rd23];
	st.shared.u32 	[%r286], %r338;
	bar.sync 	0;
	ld.shared.u32 	%r339, [%r8];
	ld.shared.u32 	%r340, [%r285];
	mad.lo.s32 	%r341, %r340, %r339, %r334;
	ld.shared.u32 	%r342, [%r8+4];
	ld.shared.u32 	%r343, [%r285+64];
	mad.lo.s32 	%r344, %r343, %r342, %r341;
	ld.shared.u32 	%r345, [%r8+8];
	ld.shared.u32 	%r346, [%r285+128];
	mad.lo.s32 	%r347, %r346, %r345, %r344;
	ld.shared.u32 	%r348, [%r8+12];
	ld.shared.u32 	%r349, [%r285+192];
	mad.lo.s32 	%r350, %r349, %r348, %r347;
	ld.shared.u32 	%r351, [%r8+16];
	ld.shared.u32 	%r352, [%r285+256];
	mad.lo.s32 	%r353, %r352, %r351, %r350;
	ld.shared.u32 	%r354, [%r8+20];
	ld.shared.u32 	%r355, [%r285+320];
	mad.lo.s32 	%r356, %r355, %r354, %r353;
	ld.shared.u32 	%r357, [%r8+24];
	ld.shared.u32 	%r358, [%r285+384];
	mad.lo.s32 	%r359, %r358, %r357, %r356;
	ld.shared.u32 	%r360, [%r8+28];
	ld.shared.u32 	%r361, [%r285+448];
	mad.lo.s32 	%r362, %r361, %r360, %r359;
	ld.shared.u32 	%r363, [%r8+32];
	ld.shared.u32 	%r364, [%r285+512];
	mad.lo.s32 	%r365, %r364, %r363, %r362;
	ld.shared.u32 	%r366, [%r8+36];
	ld.shared.u32 	%r367, [%r285+576];
	mad.lo.s32 	%r368, %r367, %r366, %r365;
	ld.shared.u32 	%r369, [%r8+40];
	ld.shared.u32 	%r370, [%r285+640];
	mad.lo.s32 	%r371, %r370, %r369, %r368;
	ld.shared.u32 	%r372, [%r8+44];
	ld.shared.u32 	%r373, [%r285+704];
	mad.lo.s32 	%r374, %r373, %r372, %r371;
	ld.shared.u32 	%r375, [%r8+48];
	ld.shared.u32 	%r376, [%r285+768];
	mad.lo.s32 	%r377, %r376, %r375, %r374;
	ld.shared.u32 	%r378, [%r8+52];
	ld.shared.u32 	%r379, [%r285+832];
	mad.lo.s32 	%r380, %r379, %r378, %r377;
	ld.shared.u32 	%r381, [%r8+56];
	ld.shared.u32 	%r382, [%r285+896];
	mad.lo.s32 	%r383, %r382, %r381, %r380;
	ld.shared.u32 	%r384, [%r8+60];
	ld.shared.u32 	%r385, [%r285+960];
	mad.lo.s32 	%r469, %r385, %r384, %r383;
	bar.sync 	0;
	add.s32 	%r467, %r467, 2;
$L__BB0_7:
	and.b32  	%r386, %r6, 1;
	setp.eq.b32 	%p6, %r386, 1;
	not.pred 	%p7, %p6;
	@%p7 bra 	$L__BB0_9;
	ld.param.u64 	%rd38, [_Z15matrixMulSharedPiS_S_i_param_1];
	ld.param.u64 	%rd35, [_Z15matrixMulSharedPiS_S_i_param_0];
	shl.b32 	%r387, %r467, 4;
	mad.lo.s32 	%r392, %r40, %r3, %r1;
	add.s32 	%r393, %r392, %r387;
	cvta.to.global.u64 	%rd24, %rd35;
	mul.wide.s32 	%rd25, %r393, 4;
	add.s64 	%rd26, %rd24, %rd25;
	ld.global.u32 	%r394, [%rd26];
	shl.b32 	%r395, %r1, 2;
	add.s32 	%r396, %r8, %r395;
	st.shared.u32 	[%r396], %r394;
	add.s32 	%r397, %r387, %r2;
	mad.lo.s32 	%r398, %r397, %r40, %r5;
	cvta.to.global.u64 	%rd27, %rd38;
	mul.wide.u32 	%rd28, %r398, 4;
	add.s64 	%rd29, %rd27, %rd28;
	ld.global.u32 	%r399, [%rd29];
	mov.u32 	%r401, _ZZ15matrixMulSharedPiS_S_iE6tile_b;
	add.s32 	%r402, %r401, %r395;
	add.s32 	%r403, %r402, %r50;
	st.shared.u32 	[%r403], %r399;
	bar.sync 	0;
	ld.shared.u32 	%r404, [%r8];
	ld.shared.u32 	%r405, [%r402];
	mad.lo.s32 	%r406, %r405, %r404, %r469;
	ld.shared.u32 	%r407, [%r8+4];
	ld.shared.u32 	%r408, [%r402+64];
	mad.lo.s32 	%r409, %r408, %r407, %r406;
	ld.shared.u32 	%r410, [%r8+8];
	ld.shared.u32 	%r411, [%r402+128];
	mad.lo.s32 	%r412, %r411, %r410, %r409;
	ld.shared.u32 	%r413, [%r8+12];
	ld.shared.u32 	%r414, [%r402+192];
	mad.lo.s32 	%r415, %r414, %r413, %r412;
	ld.shared.u32 	%r416, [%r8+16];
	ld.shared.u32 	%r417, [%r402+256];
	mad.lo.s32 	%r418, %r417, %r416, %r415;
	ld.shared.u32 	%r419, [%r8+20];
	ld.shared.u32 	%r420, [%r402+320];
	mad.lo.s32 	%r421, %r420, %r419, %r418;
	ld.shared.u32 	%r422, [%r8+24];
	ld.shared.u32 	%r423, [%r402+384];
	mad.lo.s32 	%r424, %r423, %r422, %r421;
	ld.shared.u32 	%r425, [%r8+28];
	ld.shared.u32 	%r426, [%r402+448];
	mad.lo.s32 	%r427, %r426, %r425, %r424;
	ld.shared.u32 	%r428, [%r8+32];
	ld.shared.u32 	%r429, [%r402+512];
	mad.lo.s32 	%r430, %r429, %r428, %r427;
	ld.shared.u32 	%r431, [%r8+36];
	ld.shared.u32 	%r432, [%r402+576];
	mad.lo.s32 	%r433, %r432, %r431, %r430;
	ld.shared.u32 	%r434, [%r8+40];
	ld.shared.u32 	%r435, [%r402+640];
	mad.lo.s32 	%r436, %r435, %r434, %r433;
	ld.shared.u32 	%r437, [%r8+44];
	ld.shared.u32 	%r438, [%r402+704];
	mad.lo.s32 	%r439, %r438, %r437, %r436;
	ld.shared.u32 	%r440, [%r8+48];
	ld.shared.u32 	%r441, [%r402+768];
	mad.lo.s32 	%r442, %r441, %r440, %r439;
	ld.shared.u32 	%r443, [%r8+52];
	ld.shared.u32 	%r444, [%r402+832];
	mad.lo.s32 	%r445, %r444, %r443, %r442;
	ld.shared.u32 	%r446, [%r8+56];
	ld.shared.u32 	%r447, [%r402+896];
	mad.lo.s32 	%r448, %r447, %r446, %r445;
	ld.shared.u32 	%r449, [%r8+60];
	ld.shared.u32 	%r450, [%r402+960];
	mad.lo.s32 	%r469, %r450, %r449, %r448;
	bar.sync 	0;
$L__BB0_9:
	ld.param.u64 	%rd39, [_Z15matrixMulSharedPiS_S_i_param_2];
	cvta.to.global.u64 	%rd30, %rd39;
	mad.lo.s32 	%r455, %r40, %r3, %r5;
	mul.wide.s32 	%rd31, %r455, 4;
	add.s64 	%rd32, %rd30, %rd31;
	st.global.u32 	[%rd32], %r469;
	ret;

}


// ===== COMPILED SASS (sm_100) =====

	.target	sm_100

	.elftype	@"ET_EXEC"


//--------------------- .note.nv.tkinfo           --------------------------
	.section	.note.nv.tkinfo,"",@"SHT_NOTE"
	.sectionflags	@"SHF_NOTE_NV_TKINFO"
	.tkinfo
        /*0018*/ 	.word	0x00000002
        /*0030*/ 	.string	""
        /*0030*/ 	.string	"ptxas"
        /*0030*/ 	.string	"Cuda compilation tools, release 13.0, V13.0.88"
        /*0030*/ 	.string	"Build cuda_13.0.r13.0/compiler.36424714_0"
        /*0030*/ 	.string	"-arch sm_100 -m 64 "



//--------------------- .note.nv.cuinfo           --------------------------
	.section	.note.nv.cuinfo,"",@"SHT_NOTE"
	.sectionflags	@"SHF_NOTE_NV_CUINFO"
        /*0018*/ 	.short	0x0002
        /*001a*/ 	.short	0x0064
        /*001c*/ 	.short	0x0082
	.zero		2


//--------------------- .nv.info                  --------------------------
	.section	.nv.info,"",@"SHT_CUDA_INFO"
	.align	4


	//----- nvinfo : EIATTR_REGCOUNT
	.align		4
        /*0000*/ 	.byte	0x04, 0x2f
        /*0002*/ 	.short	(.L_1 - .L_0)
	.align		4
.L_0:
        /*0004*/ 	.word	index@(_Z15matrixMulSharedPiS_S_i)
        /*0008*/ 	.word	0x00000028


	//----- nvinfo : EIATTR_FRAME_SIZE
	.align		4
.L_1:
        /*000c*/ 	.byte	0x04, 0x11
        /*000e*/ 	.short	(.L_3 - .L_2)
	.align		4
.L_2:
        /*0010*/ 	.word	index@(_Z15matrixMulSharedPiS_S_i)
        /*0014*/ 	.word	0x00000000


	//----- nvinfo : EIATTR_MIN_STACK_SIZE
	.align		4
.L_3:
        /*0018*/ 	.byte	0x04, 0x12
        /*001a*/ 	.short	(.L_5 - .L_4)
	.align		4
.L_4:
        /*001c*/ 	.word	index@(_Z15matrixMulSharedPiS_S_i)
        /*0020*/ 	.word	0x00000000
.L_5:


//--------------------- .nv.compat                --------------------------
	.section	.nv.compat,"",@"SHT_CUDA_COMPAT_INFO"
	.align	4
        /*0000*/ 	.byte	0x02, 0x09, 0x00, 0x00, 0x02, 0x02, 0x01, 0x00, 0x02, 0x05, 0x05, 0x00, 0x03, 0x07, 0x01, 0x01
        /*0010*/ 	.byte	0x02, 0x03, 0x00, 0x00, 0x02, 0x06, 0x01, 0x00, 0x04, 0x0b, 0x08, 0x00, 0x09, 0x00, 0x00, 0x00
        /*0020*/ 	.byte	0x00, 0x00, 0x00, 0x00


//--------------------- .nv.info._Z15matrixMulSharedPiS_S_i --------------------------
	.section	.nv.info._Z15matrixMulSharedPiS_S_i,"",@"SHT_CUDA_INFO"
	.sectionflags	@""
	.align	4


	//----- nvinfo : EIATTR_CUDA_API_VERSION
	.align		4
        /*0000*/ 	.byte	0x04, 0x37
        /*0002*/ 	.short	(.L_7 - .L_6)
.L_6:
        /*0004*/ 	.word	0x00000082


	//----- nvinfo : EIATTR_KPARAM_INFO
	.align		4
.L_7:
        /*0008*/ 	.byte	0x04, 0x17
        /*000a*/ 	.short	(.L_9 - .L_8)
.L_8:
        /*000c*/ 	.word	0x00000000
        /*0010*/ 	.short	0x0003
        /*0012*/ 	.short	0x0018
        /*0014*/ 	.byte	0x00, 0xf0, 0x11, 0x00


	//----- nvinfo : EIATTR_KPARAM_INFO
	.align		4
.L_9:
        /*0018*/ 	.byte	0x04, 0x17
        /*001a*/ 	.short	(.L_11 - .L_10)
.L_10:
        /*001c*/ 	.word	0x00000000
        /*0020*/ 	.short	0x0002
        /*0022*/ 	.short	0x0010
        /*0024*/ 	.byte	0x00, 0xf5, 0x21, 0x00


	//----- nvinfo : EIATTR_KPARAM_INFO
	.align		4
.L_11:
        /*0028*/ 	.byte	0x04, 0x17
        /*002a*/ 	.short	(.L_13 - .L_12)
.L_12:
        /*002c*/ 	.word	0x00000000
        /*0030*/ 	.short	0x0001
        /*0032*/ 	.short	0x0008
        /*0034*/ 	.byte	0x00, 0xf5, 0x21, 0x00


	//----- nvinfo : EIATTR_KPARAM_INFO
	.align		4
.L_13:
        /*0038*/ 	.byte	0x04, 0x17
        /*003a*/ 	.short	(.L_15 - .L_14)
.L_14:
        /*003c*/ 	.word	0x00000000
        /*0040*/ 	.short	0x0000
        /*0042*/ 	.short	0x0000
        /*0044*/ 	.byte	0x00, 0xf5, 0x21, 0x00


	//----- nvinfo : EIATTR_SPARSE_MMA_MASK
	.align		4
.L_15:
        /*0048*/ 	.byte	0x03, 0x50
        /*004a*/ 	.short	0x0000


	//----- nvinfo : EIATTR_MAXREG_COUNT
	.align		4
        /*004c*/ 	.byte	0x03, 0x1b
        /*004e*/ 	.short	0x00ff


	//----- nvinfo : EIATTR_NUM_BARRIERS
	.align		4
        /*0050*/ 	.byte	0x02, 0x4c
        /*0052*/ 	.byte	0x01
	.zero		1


	//----- nvinfo : EIATTR_MERCURY_ISA_VERSION
	.align		4
        /*0054*/ 	.byte	0x03, 0x5f
        /*0056*/ 	.short	0x0101


	//----- nvinfo : EIATTR_VRC_CTA_INIT_COUNT
	.align		4
        /*0058*/ 	.byte	0x02, 0x4a
	.zero		1
	.zero		1


	//----- nvinfo : EIATTR_EXIT_INSTR_OFFSETS
	.align		4
        /*005c*/ 	.byte	0x04, 0x1c
        /*005e*/ 	.short	(.L_17 - .L_16)


	//   ....[0]....
.L_16:
        /*0060*/ 	.word	0x00001890


	//----- nvinfo : EIATTR_CBANK_PARAM_SIZE
	.align		4
.L_17:
        /*0064*/ 	.byte	0x03, 0x19
        /*0066*/ 	.short	0x001c


	//----- nvinfo : EIATTR_PARAM_CBANK
	.align		4
        /*0068*/ 	.byte	0x04, 0x0a
        /*006a*/ 	.short	(.L_19 - .L_18)
	.align		4
.L_18:
        /*006c*/ 	.word	index@(.nv.constant0._Z15matrixMulSharedPiS_S_i)
        /*0070*/ 	.short	0x0380
        /*0072*/ 	.short	0x001c


	//----- nvinfo : EIATTR_SW_WAR
	.align		4
.L_19:
        /*0074*/ 	.byte	0x04, 0x36
        /*0076*/ 	.short	(.L_21 - .L_20)
.L_20:
        /*0078*/ 	.word	0x00000008
.L_21:


//--------------------- .nv.callgraph             --------------------------
	.section	.nv.callgraph,"",@"SHT_CUDA_CALLGRAPH"
	.align	4
	.sectionentsize	8
	.align		4
        /*0000*/ 	.word	0x00000000
	.align		4
        /*0004*/ 	.word	0xffffffff
	.align		4
        /*0008*/ 	.word	0x00000000
	.align		4
        /*000c*/ 	.word	0xfffffffe
	.align		4
        /*0010*/ 	.word	0x00000000
	.align		4
        /*0014*/ 	.word	0xfffffffd
	.align		4
        /*0018*/ 	.word	0x00000000
	.align		4
        /*001c*/ 	.word	0xfffffffc


//--------------------- .text._Z15matrixMulSharedPiS_S_i --------------------------
	.section	.text._Z15matrixMulSharedPiS_S_i,"ax",@progbits
	.align	128
        .global         _Z15matrixMulSharedPiS_S_i
        .type           _Z15matrixMulSharedPiS_S_i,@function
        .size           _Z15matrixMulSharedPiS_S_i,(.L_x_5 - _Z15matrixMulSharedPiS_S_i)
        .other          _Z15matrixMulSharedPiS_S_i,@"STO_CUDA_ENTRY STV_DEFAULT"
_Z15matrixMulSharedPiS_S_i:
.text._Z15matrixMulSharedPiS_S_i:
[----:B------:R-:W-:Y:S08]  /*0000*/  LDC R1, c[0x0][0x37c] ;  /* 0x0000df00ff017b82 */ /* 0x000ff00000000800 */
[----:B------:R-:W0:Y:S01]  /*0010*/  LDC R5, c[0x0][0x398] ;  /* 0x0000e600ff057b82 */ /* 0x000e220000000800 */
[----:B------:R-:W1:Y:S01]  /*0020*/  S2R R6, SR_CTAID.Y ;  /* 0x0000000000067919 */ /* 0x000e620000002600 */
[----:B------:R-:W2:Y:S01]  /*0030*/  LDCU.64 UR8, c[0x0][0x358] ;  /* 0x00006b00ff0877ac */ /* 0x000ea20008000a00 */
[----:B------:R-:W-:Y:S01]  /*0040*/  HFMA2 R31, -RZ, RZ, 0, 0 ;  /* 0x00000000ff1f7431 */ /* 0x000fe200000001ff */
[----:B------:R-:W1:Y:S01]  /*0050*/  S2R R3, SR_TID.Y ;  /* 0x0000000000037919 */ /* 0x000e620000002200 */
[----:B------:R-:W3:Y:S01]  /*0060*/  S2R R11, SR_CTAID.X ;  /* 0x00000000000b7919 */ /* 0x000ee20000002500 */
[----:B------:R-:W3:Y:S01]  /*0070*/  S2R R2, SR_TID.X ;  /* 0x0000000000027919 */ /* 0x000ee20000002100 */
[----:B0-----:R-:W-:-:S02]  /*0080*/  ISETP.GE.AND P0, PT, R5, 0x10, PT ;  /* 0x000000100500780c */ /* 0x001fc40003f06270 */
[----:B------:R-:W-:-:S04]  /*0090*/  SHF.R.S32.HI R0, RZ, 0x1f, R5 ;  /* 0x0000001fff007819 */ /* 0x000fc80000011405 */
[----:B------:R-:W-:Y:S02]  /*00a0*/  LEA.HI R0, R0, R5, RZ, 0x4 ;  /* 0x0000000500007211 */ /* 0x000fe400078f20ff */
[----:B-1----:R-:W-:Y:S02]  /*00b0*/  LEA R6, R6, R3, 0x4 ;  /* 0x0000000306067211 */ /* 0x002fe400078e20ff */
[----:B---3--:R-:W-:-:S03]  /*00c0*/  LEA R4, R11, R2, 0x4 ;  /* 0x000000020b047211 */ /* 0x008fc600078e20ff */
[----:B--2---:R-:W-:Y:S05]  /*00d0*/  @!P0 BRA `(.L_x_0) ;  /* 0x0000001400dc8947 */ /* 0x004fea0003800000 */
[----:B------:R-:W0:Y:S01]  /*00e0*/  S2UR UR6, SR_CgaCtaId ;  /* 0x00000000000679c3 */ /* 0x000e220000008800 */
[----:B------:R-:W-:Y:S01]  /*00f0*/  SHF.R.S32.HI R29, RZ, 0x4, R0 ;  /* 0x00000004ff1d7819 */ /* 0x000fe20000011400 */
[----:B------:R-:W-:Y:S01]  /*0100*/  UMOV UR4, 0x400 ;  /* 0x0000040000047882 */ /* 0x000fe20000000000 */
[----:B------:R-:W-:Y:S01]  /*0110*/  IMAD R21, R6, R5, R2 ;  /* 0x0000000506157224 */ /* 0x000fe200078e0202 */
[----:B------:R-:W-:Y:S02]  /*0120*/  MOV R31, RZ ;  /* 0x000000ff001f7202 */ /* 0x000fe40000000f00 */
[----:B------:R-:W-:-:S04]  /*0130*/  IADD3 R0, PT, PT, R29, -0x1, RZ ;  /* 0xffffffff1d007810 */ /* 0x000fc80007ffe0ff */
[----:B------:R-:W-:Y:S02]  /*0140*/  ISETP.GE.U32.AND P0, PT, R0, 0x3, PT ;  /* 0x000000030000780c */ /* 0x000fe40003f06070 */
[----:B------:R-:W-:Y:S01]  /*0150*/  MOV R0, RZ ;  /* 0x000000ff00007202 */ /* 0x000fe20000000f00 */
[----:B0-----:R-:W-:-:S06]  /*0160*/  ULEA UR5, UR6, UR4, 0x18 ;  /* 0x0000000406057291 */ /* 0x001fcc000f8ec0ff */
[----:B------:R-:W-:-:S04]  /*0170*/  LEA R7, R3, UR5, 0x6 ;  /* 0x0000000503077c11 */ /* 0x000fc8000f8e30ff */
[----:B------:R-:W-:Y:S05]  /*0180*/  @!P0 BRA `(.L_x_1) ;  /* 0x0000000c002c8947 */ /* 0x000fea0003800000 */
[C---:B------:R-:W-:Y:S01]  /*0190*/  IADD3 R0, PT, PT, R3.reuse, 0x30, RZ ;  /* 0x0000003003007810 */ /* 0x040fe20007ffe0ff */
[----:B------:R-:W-:Y:S01]  /*01a0*/  UIADD3 UR5, UPT, UPT, UR4, 0x400, URZ ;  /* 0x0000040004057890 */ /* 0x000fe2000fffe0ff */
[C---:B------:R-:W-:Y:S01]  /*01b0*/  IADD3 R8, PT, PT, R3.reuse, 0x20, RZ ;  /* 0x0000002003087810 */ /* 0x040fe20007ffe0ff */
[CCC-:B------:R-:W-:Y:S01]  /*01c0*/  IMAD R24, R3.reuse, R5.reuse, R2.reuse ;  /* 0x0000000503187224 */ /* 0x1c0fe200078e0202 */
[----:B------:R-:W-:Y:S01]  /*01d0*/  IADD3 R9, PT, PT, R3, 0x10, RZ ;  /* 0x0000001003097810 */ /* 0x000fe20007ffe0ff */
[-CC-:B------:R-:W-:Y:S01]  /*01e0*/  IMAD R0, R0, R5.reuse, R2.reuse ;  /* 0x0000000500007224 */ /* 0x180fe200078e0202 */
[----:B------:R-:W-:Y:S01]  /*01f0*/  ULEA UR5, UR6, UR5, 0x18 ;  /* 0x0000000506057291 */ /* 0x000fe2000f8ec0ff */
[-CC-:B------:R-:W-:Y:S02]  /*0200*/  IMAD R8, R8, R5.reuse, R2.reuse ;  /* 0x0000000508087224 */ /* 0x180fe400078e0202 */
[----:B------:R-:W-:Y:S02]  /*0210*/  HFMA2 R31, -RZ, RZ, 0, 0 ;  /* 0x00000000ff1f7431 */ /* 0x000fe400000001ff */
[----:B------:R-:W-:Y:S01]  /*0220*/  IMAD R9, R9, R5, R2 ;  /* 0x0000000509097224 */ /* 0x000fe200078e0202 */
[----:B------:R-:W-:-:S02]  /*0230*/  LEA R30, R11, R0, 0x4 ;  /* 0x000000000b1e7211 */ /* 0x000fc400078e20ff */
[----:B------:R-:W-:Y:S02]  /*0240*/  LOP3.LUT R0, R29, 0x7fffffc, RZ, 0xc0, !PT ;  /* 0x07fffffc1d007812 */ /* 0x000fe400078ec0ff */
[----:B------:R-:W-:Y:S02]  /*0250*/  LEA R22, R2, UR5, 0x2 ;  /* 0x0000000502167c11 */ /* 0x000fe4000f8e10ff */
[C---:B------:R-:W-:Y:S02]  /*0260*/  LEA R24, R11.reuse, R24, 0x4 ;  /* 0x000000180b187211 */ /* 0x040fe400078e20ff */
[C---:B------:R-:W-:Y:S02]  /*0270*/  LEA R28, R11.reuse, R8, 0x4 ;  /* 0x000000080b1c7211 */ /* 0x040fe400078e20ff */
[----:B------:R-:W-:Y:S02]  /*0280*/  LEA R26, R11, R9, 0x4 ;  /* 0x000000090b1a7211 */ /* 0x000fe400078e20ff */
[----:B------:R-:W-:-:S02]  /*0290*/  MOV R27, R21 ;  /* 0x00000015001b7202 */ /* 0x000fc40000000f00 */
[----:B------:R-:W-:Y:S02]  /*02a0*/  LEA R23, R2, R7, 0x2 ;  /* 0x0000000702177211 */ /* 0x000fe400078e10ff */
[----:B------:R-:W-:Y:S02]  /*02b0*/  IADD3 R25, PT, PT, -R0, RZ, RZ ;  /* 0x000000ff00197210 */ /* 0x000fe40007ffe1ff */
[----:B------:R-:W-:-:S07]  /*02c0*/  LEA R20, R3, R22, 0x6 ;  /* 0x0000001603147211 */ /* 0x000fce00078e30ff */
.L_x_2:
[----:B------:R-:W0:Y:S08]  /*02d0*/  LDC.64 R16, c[0x0][0x380] ;  /* 0x0000e000ff107b82 */ /* 0x000e300000000a00 */
[----:B------:R-:W1:Y:S01]  /*02e0*/  LDC.64 R18, c[0x0][0x388] ;  /* 0x0000e200ff127b82 */ /* 0x000e620000000a00 */
[----:B0-----:R-:W-:-:S05]  /*02f0*/  IMAD.WIDE R16, R27, 0x4, R16 ;  /* 0x000000041b107825 */ /* 0x001fca00078e0210 */
[----:B------:R-:W2:Y:S01]  /*0300*/  LDG.E R10, desc[UR8][R16.64] ;  /* 0x00000008100a7981 */ /* 0x000ea2000c1e1900 */
[----:B-1----:R-:W-:-:S05]  /*0310*/  IMAD.WIDE.U32 R8, R24, 0x4, R18 ;  /* 0x0000000418087825 */ /* 0x002fca00078e0012 */
[----:B------:R-:W3:Y:S04]  /*0320*/  LDG.E R35, desc[UR8][R8.64] ;  /* 0x0000000808237981 */ /* 0x000ee8000c1e1900 */
[----:B--2---:R-:W-:Y:S04]  /*0330*/  STS [R23], R10 ;  /* 0x0000000a17007388 */ /* 0x004fe80000000800 */
[----:B---3--:R-:W-:Y:S01]  /*0340*/  STS [R20], R35 ;  /* 0x0000002314007388 */ /* 0x008fe20000000800 */
[----:B------:R-:W-:Y:S06]  /*0350*/  BAR.SYNC.DEFER_BLOCKING 0x0 ;  /* 0x0000000000007b1d */ /* 0x000fec0000010000 */
[----:B------:R-:W-:Y:S04]  /*0360*/  LDS R11, [R22] ;  /* 0x00000000160b7984 */ /* 0x000fe80000000800 */
[----:B------:R-:W0:Y:S04]  /*0370*/  LDS.128 R12, [R7] ;  /* 0x00000000070c7984 */ /* 0x000e280000000c00 */
[----:B------:R-:W1:Y:S04]  /*0380*/  LDS R34, [R22+0x40] ;  /* 0x0000400016227984 */ /* 0x000e680000000800 */
[----:B------:R-:W2:Y:S01]  /*0390*/  LDS R33, [R22+0x80] ;  /* 0x0000800016217984 */ /* 0x000ea20000000800 */
[----:B0-----:R-:W-:-:S03]  /*03a0*/  IMAD R32, R12, R11, R31 ;  /* 0x0000000b0c207224 */ /* 0x001fc600078e021f */
[----:B------:R-:W0:Y:S01]  /*03b0*/  LDS R12, [R22+0xc0] ;  /* 0x0000c000160c7984 */ /* 0x000e220000000800 */
[----:B-1----:R-:W-:-:S03]  /*03c0*/  IMAD R13, R34, R13, R32 ;  /* 0x0000000d220d7224 */ /* 0x002fc600078e0220 */
[----:B------:R-:W-:Y:S04]  /*03d0*/  LDS R34, [R22+0x100] ;  /* 0x0001000016227984 */ /* 0x000fe80000000800 */
[----:B------:R-:W1:Y:S04]  /*03e0*/  LDS.128 R8, [R7+0x10] ;  /* 0x0000100007087984 */ /* 0x000e680000000c00 */
[----:B------:R-:W3:Y:S04]  /*03f0*/  LDS R32, [R22+0x140] ;  /* 0x0001400016207984 */ /* 0x000ee80000000800 */
[----:B------:R-:W4:Y:S01]  /*0400*/  LDS R31, [R22+0x180] ;  /* 0x00018000161f7984 */ /* 0x000f220000000800 */
[----:B--2---:R-:W-:-:S03]  /*0410*/  IMAD R13, R33, R14, R13 ;  /* 0x0000000e210d7224 */ /* 0x004fc600078e020d */
[----:B------:R-:W-:Y:S01]  /*0420*/  LDS R33, [R22+0x280] ;  /* 0x0002800016217984 */ /* 0x000fe20000000800 */
[----:B0-----:R-:W-:-:S04]  /*0430*/  IMAD R13, R12, R15, R13 ;  /* 0x0000000f0c0d7224 */ /* 0x001fc800078e020d */
[----:B-1----:R-:W-:Y:S02]  /*0440*/  IMAD R13, R8, R34, R13 ;  /* 0x00000022080d7224 */ /* 0x002fe400078e020d */
[----:B------:R-:W0:Y:S02]  /*0450*/  LDS R8, [R22+0x1c0] ;  /* 0x0001c00016087984 */ /* 0x000e240000000800 */
[----:B---3--:R-:W-:Y:S02]  /*0460*/  IMAD R9, R32, R9, R13 ;  /* 0x0000000920097224 */ /* 0x008fe400078e020d */
[----:B------:R-:W-:Y:S04]  /*0470*/  LDS R32, [R22+0x200] ;  /* 0x0002000016207984 */ /* 0x000fe80000000800 */
[----:B------:R-:W1:Y:S01]  /*0480*/  LDS.128 R12, [R7+0x20] ;  /* 0x00002000070c7984 */ /* 0x000e620000000c00 */
[----:B----4-:R-:W-:-:S03]  /*0490*/  IMAD R9, R31, R10, R9 ;  /* 0x0000000a1f097224 */ /* 0x010fc600078e0209 */
[----:B------:R-:W2:Y:S04]  /*04a0*/  LDS R31, [R22+0x240] ;  /* 0x00024000161f7984 */ /* 0x000ea80000000800 */
[----:B------:R-:W3:Y:S04]  /*04b0*/  LDS R10, [R22+0x2c0] ;  /* 0x0002c000160a7984 */ /* 0x000ee80000000800 */
[----:B------:R-:W-:Y:S01]  /*04c0*/  LDS R34, [R22+0x3c0] ;  /* 0x0003c00016227984 */ /* 0x000fe20000000800 */
[----:B0-----:R-:W-:-:S03]  /*04d0*/  IMAD R9, R8, R11, R9 ;  /* 0x0000000b08097224 */ /* 0x001fc600078e0209 */
[----:B------:R-:W-:Y:S01]  /*04e0*/  LDS R8, [R22+0x340] ;  /* 0x0003400016087984 */ /* 0x000fe20000000800 */
[----:B-1----:R-:W-:-:S03]  /*04f0*/  IMAD R12, R12, R32, R9 ;  /* 0x000000200c0c7224 */ /* 0x002fc600078e0209 */
[----:B------:R-:W-:Y:S01]  /*0500*/  LDS R9, [R22+0x300] ;  /* 0x0003000016097984 */ /* 0x000fe20000000800 */
[----:B--2---:R-:W-:-:S03]  /*0510*/  IMAD R13, R31, R13, R12 ;  /* 0x0000000d1f0d7224 */ /* 0x004fc600078e020c */
[----:B------:R-:W-:Y:S01]  /*0520*/  LDS R31, [R22+0x380] ;  /* 0x00038000161f7984 */ /* 0x000fe20000000800 */
[----:B------:R-:W-:-:S04]  /*0530*/  IMAD R13, R33, R14, R13 ;  /* 0x0000000e210d7224 */ /* 0x000fc800078e020d */
[----:B---3--:R-:W-:Y:S02]  /*0540*/  IMAD R10, R10, R15, R13 ;  /* 0x0000000f0a0a7224 */ /* 0x008fe400078e020d */
[----:B------:R-:W0:Y:S01]  /*0550*/  LDS.128 R12, [R7+0x30] ;  /* 0x00003000070c7984 */ /* 0x000e220000000c00 */
[----:B------:R-:W-:Y:S01]  /*0560*/  BAR.SYNC.DEFER_BLOCKING 0x0 ;  /* 0x0000000000007b1d */ /* 0x000fe20000010000 */
[----:B------:R-:W-:-:S05]  /*0570*/  IMAD.WIDE.U32 R32, R26, 0x4, R18 ;  /* 0x000000041a207825 */ /* 0x000fca00078e0012 */
[----:B------:R-:W2:Y:S04]  /*0580*/  LDG.E R36, desc[UR8][R16.64+0x40] ;  /* 0x0000400810247981 */ /* 0x000ea8000c1e1900 */
[----:B------:R-:W3:Y:S01]  /*0590*/  LDG.E R33, desc[UR8][R32.64] ;  /* 0x0000000820217981 */ /* 0x000ee2000c1e1900 */
[----:B0-----:R-:W-:-:S04]  /*05a0*/  IMAD R10, R12, R9, R10 ;  /* 0x000000090c0a7224 */ /* 0x001fc800078e020a */
[----:B------:R-:W-:-:S04]  /*05b0*/  IMAD R13, R8, R13, R10 ;  /* 0x0000000d080d7224 */ /* 0x000fc800078e020a */
[----:B------:R-:W-:-:S04]  /*05c0*/  IMAD R13, R31, R14, R13 ;  /* 0x0000000e1f0d7224 */ /* 0x000fc800078e020d */
[----:B------:R-:W-:Y:S01]  /*05d0*/  IMAD R13, R34, R15, R13 ;  /* 0x0000000f220d7224 */ /* 0x000fe200078e020d */
[----:B--2---:R-:W-:Y:S04]  /*05e0*/  STS [R23], R36 ;  /* 0x0000002417007388 */ /* 0x004fe80000000800 */
[----:B---3--:R-:W-:Y:S01]  /*05f0*/  STS [R20], R33 ;  /* 0x0000002114007388 */ /* 0x008fe20000000800 */
[----:B------:R-:W-:Y:S06]  /*0600*/  BAR.SYNC.DEFER_BLOCKING 0x0 ;  /* 0x0000000000007b1d */ /* 0x000fec0000010000 */
[----:B------:R-:W-:Y:S04]  /*0610*/  LDS R35, [R22] ;  /* 0x0000000016237984 */ /* 0x000fe80000000800 */
[----:B------:R-:W0:Y:S04]  /*0620*/  LDS.128 R8, [R7] ;  /* 0x0000000007087984 */ /* 0x000e280000000c00 */
[----:B------:R-:W1:Y:S04]  /*0630*/  LDS R12, [R22+0x40] ;  /* 0x00004000160c7984 */ /* 0x000e680000000800 */
[----:B------:R-:W2:Y:S04]  /*0640*/  LDS R31, [R22+0x80] ;  /* 0x00008000161f7984 */ /* 0x000ea80000000800 */
[----:B------:R-:W-:Y:S04]  /*0650*/  LDS R34, [R22+0x100] ;  /* 0x0001000016227984 */ /* 0x000fe80000000800 */
[----:B------:R-:W-:Y:S04]  /*0660*/  LDS R32, [R22+0x140] ;  /* 0x0001400016207984 */ /* 0x000fe80000000800 */
[----:B------:R-:W-:Y:S01]  /*0670*/  LDS R33, [R22+0x180] ;  /* 0x0001800016217984 */ /* 0x000fe20000000800 */
[----:B0-----:R-:W-:-:S03]  /*0680*/  IMAD R13, R8, R35, R13 ;  /* 0x00000023080d7224 */ /* 0x001fc600078e020d */
[----:B------:R-:W0:Y:S01]  /*0690*/  LDS R8, [R22+0xc0] ;  /* 0x0000c00016087984 */ /* 0x000e220000000800 */
[----:B-1----:R-:W-:-:S03]  /*06a0*/  IMAD R9, R12, R9, R13 ;  /* 0x000000090c097224 */ /* 0x002fc600078e020d */
[----:B------:R-:W1:Y:S01]  /*06b0*/  LDS.128 R12, [R7+0x10] ;  /* 0x00001000070c7984 */ /* 0x000e620000000c00 */
[----:B--2---:R-:W-:-:S03]  /*06c0*/  IMAD R9, R31, R10, R9 ;  /* 0x0000000a1f097224 */ /* 0x004fc600078e0209 */
[----:B------:R-:W-:Y:S01]  /*06d0*/  LDS R31, [R22+0x200] ;  /* 0x00020000161f7984 */ /* 0x000fe20000000800 */
[----:B0-----:R-:W-:-:S04]  /*06e0*/  IMAD R9, R8, R11, R9 ;  /* 0x0000000b08097224 */ /* 0x001fc800078e0209 */
[----:B-1----:R-:W-:Y:S02]  /*06f0*/  IMAD R9, R12, R34, R9 ;  /* 0x000000220c097224 */ /* 0x002fe400078e0209 */
[----:B------:R-:W0:Y:S02]  /*0700*/  LDS R12, [R22+0x1c0] ;  /* 0x0001c000160c7984 */ /* 0x000e240000000800 */
[----:B------:R-:W-:Y:S02]  /*0710*/  IMAD R13, R32, R13, R9 ;  /* 0x0000000d200d7224 */ /* 0x000fe400078e0209 */
[----:B------:R-:W1:Y:S04]  /*0720*/  LDS.128 R8, [R7+0x20] ;  /* 0x0000200007087984 */ /* 0x000e680000000c00 */
[----:B------:R-:W2:Y:S01]  /*0730*/  LDS R32, [R22+0x240] ;  /* 0x0002400016207984 */ /* 0x000ea20000000800 */
[----:B------:R-:W-:-:S03]  /*0740*/  IMAD R13, R33, R14, R13 ;  /* 0x0000000e210d7224 */ /* 0x000fc600078e020d */
[----:B------:R-:W3:Y:S04]  /*0750*/  LDS R33, [R22+0x280] ;  /* 0x0002800016217984 */ /* 0x000ee80000000800 */
[----:B------:R-:W4:Y:S04]  /*0760*/  LDS R14, [R22+0x2c0] ;  /* 0x0002c000160e7984 */ /* 0x000f280000000800 */
[----:B------:R-:W-:Y:S01]  /*0770*/  LDS R34, [R22+0x3c0] ;  /* 0x0003c00016227984 */ /* 0x000fe20000000800 */
[----:B0-----:R-:W-:-:S04]  /*0780*/  IMAD R13, R12, R15, R13 ;  /* 0x0000000f0c0d7224 */ /* 0x001fc800078e020d */
[----:B-1----:R-:W-:Y:S02]  /*0790*/  IMAD R8, R8, R31, R13 ;  /* 0x0000001f08087224 */ /* 0x002fe400078e020d */
[----:B------:R-:W-:Y:S02]  /*07a0*/  LDS R31, [R22+0x380] ;  /* 0x00038000161f7984 */ /* 0x000fe40000000800 */
[----:B--2---:R-:W-:Y:S02]  /*07b0*/  IMAD R9, R32, R9, R8 ;  /* 0x0000000920097224 */ /* 0x004fe400078e0208 */
[----:B------:R-:W-:Y:S02]  /*07c0*/  LDS R8, [R22+0x340] ;  /* 0x0003400016087984 */ /* 0x000fe40000000800 */
[----:B---3--:R-:W-:Y:S02]  /*07d0*/  IMAD R10, R33, R10, R9 ;  /* 0x0000000a210a7224 */ /* 0x008fe400078e0209 */
[----:B------:R-:W-:Y:S02]  /*07e0*/  LDS R9, [R22+0x300] ;  /* 0x0003000016097984 */ /* 0x000fe40000000800 */
[----:B----4-:R-:W-:-:S02]  /*07f0*/  IMAD R10, R14, R11, R10 ;  /* 0x0000000b0e0a7224 */ /* 0x010fc400078e020a */
        /* <DEDUP_REMOVED lines=8> */
[----:B------:R-:W-:Y:S02]  /*0880*/  IMAD R13, R34, R15, R13 ;  /* 0x0000000f220d7224 */ /* 0x000fe400078e020d */
[----:B------:R-:W-:Y:S01]  /*0890*/  IMAD.WIDE.U32 R18, R30, 0x4, R18 ;  /* 0x000000041e127825 */ /* 0x000fe200078e0012 */
[----:B--2---:R-:W-:Y:S04]  /*08a0*/  STS [R23], R36 ;  /* 0x0000002417007388 */ /* 0x004fe80000000800 */
[----:B---3--:R-:W-:Y:S01]  /*08b0*/  STS [R20], R33 ;  /* 0x0000002114007388 */ /* 0x008fe20000000800 */
[----:B------:R-:W-:Y:S06]  /*08c0*/  BAR.SYNC.DEFER_BLOCKING 0x0 ;  /* 0x0000000000007b1d */ /* 0x000fec0000010000 */
[----:B------:R-:W-:Y:S04]  /*08d0*/  LDS R35, [R22] ;  /* 0x0000000016237984 */ /* 0x000fe80000000800 */
[----:B------:R-:W0:Y:S04]  /*08e0*/  LDS.128 R8, [R7] ;  /* 0x0000000007087984 */ /* 0x000e280000000c00 */
[----:B------:R-:W1:Y:S04]  /*08f0*/  LDS R12, [R22+0x40] ;  /* 0x00004000160c7984 */ /* 0x000e680000000800 */
[----:B------:R-:W2:Y:S04]  /*0900*/  LDS R31, [R22+0x80] ;  /* 0x00008000161f7984 */ /* 0x000ea80000000800 */
[----:B------:R-:W3:Y:S04]  /*0910*/  LDS R32, [R22+0xc0] ;  /* 0x0000c00016207984 */ /* 0x000ee80000000800 */
[----:B------:R-:W-:Y:S04]  /*0920*/  LDS R33, [R22+0x100] ;  /* 0x0001000016217984 */ /* 0x000fe80000000800 */
[----:B------:R-:W-:Y:S01]  /*0930*/  LDS R34, [R22+0x240] ;  /* 0x0002400016227984 */ /* 0x000fe20000000800 */
[----:B0-----:R-:W-:-:S03]  /*0940*/  IMAD R8, R8, R35, R13 ;  /* 0x0000002308087224 */ /* 0x001fc600078e020d */
[----:B------:R-:W-:Y:S01]  /*0950*/  LDS R35, [R22+0x300] ;  /* 0x0003000016237984 */ /* 0x000fe20000000800 */
[----:B-1----:R-:W-:-:S03]  /*0960*/  IMAD R9, R12, R9, R8 ;  /* 0x000000090c097224 */ /* 0x002fc600078e0208 */
[----:B------:R-:W0:Y:S04]  /*0970*/  LDS.128 R12, [R7+0x10] ;  /* 0x00001000070c7984 */ /* 0x000e280000000c00 */
[----:B------:R-:W1:Y:S01]  /*0980*/  LDS R8, [R22+0x140] ;  /* 0x0001400016087984 */ /* 0x000e620000000800 */
[----:B--2---:R-:W-:-:S03]  /*0990*/  IMAD R10, R31, R10, R9 ;  /* 0x0000000a1f0a7224 */ /* 0x004fc600078e0209 */
[----:B------:R-:W2:Y:S01]  /*09a0*/  LDS R31, [R22+0x180] ;  /* 0x00018000161f7984 */ /* 0x000ea20000000800 */
[----:B---3--:R-:W-:-:S04]  /*09b0*/  IMAD R11, R32, R11, R10 ;  /* 0x0000000b200b7224 */ /* 0x008fc800078e020a */
[----:B0-----:R-:W-:Y:S02]  /*09c0*/  IMAD R11, R12, R33, R11 ;  /* 0x000000210c0b7224 */ /* 0x001fe400078e020b */
[----:B------:R-:W0:Y:S02]  /*09d0*/  LDS R12, [R22+0x1c0] ;  /* 0x0001c000160c7984 */ /* 0x000e240000000800 */
[----:B-1----:R-:W-:Y:S02]  /*09e0*/  IMAD R32, R8, R13, R11 ;  /* 0x0000000d08207224 */ /* 0x002fe400078e020b */
[----:B------:R-:W-:Y:S04]  /*09f0*/  LDS R33, [R22+0x200] ;  /* 0x0002000016217984 */ /* 0x000fe80000000800 */
[----:B------:R-:W1:Y:S04]  /*0a00*/  LDS.128 R8, [R7+0x20] ;  /* 0x0000200007087984 */ /* 0x000e680000000c00 */
[----:B------:R-:W3:Y:S01]  /*0a10*/  LDS R13, [R22+0x280] ;  /* 0x00028000160d7984 */ /* 0x000ee20000000800 */
[----:B--2---:R-:W-:-:S03]  /*0a20*/  IMAD R14, R31, R14, R32 ;  /* 0x0000000e1f0e7224 */ /* 0x004fc600078e0220 */
[----:B------:R-:W-:Y:S01]  /*0a30*/  LDS R32, [R22+0x3c0] ;  /* 0x0003c00016207984 */ /* 0x000fe20000000800 */
[----:B0-----:R-:W-:-:S04]  /*0a40*/  IMAD R15, R12, R15, R14 ;  /* 0x0000000f0c0f7224 */ /* 0x001fc800078e020e */
[----:B-1----:R-:W-:Y:S02]  /*0a50*/  IMAD R8, R8, R33, R15 ;  /* 0x0000002108087224 */ /* 0x002fe400078e020f */
[----:B------:R-:W-:Y:S02]  /*0a60*/  LDS R33, [R22+0x380] ;  /* 0x0003800016217984 */ /* 0x000fe40000000800 */
[----:B------:R-:W-:Y:S02]  /*0a70*/  IMAD R9, R34, R9, R8 ;  /* 0x0000000922097224 */ /* 0x000fe400078e0208 */
[----:B------:R-:W0:Y:S02]  /*0a80*/  LDS R8, [R22+0x2c0] ;  /* 0x0002c00016087984 */ /* 0x000e240000000800 */
[----:B---3--:R-:W-:Y:S02]  /*0a90*/  IMAD R9, R13, R10, R9 ;  /* 0x0000000a0d097224 */ /* 0x008fe400078e0209 */
[----:B------:R-:W-:Y:S04]  /*0aa0*/  LDS R34, [R22+0x340] ;  /* 0x0003400016227984 */ /* 0x000fe80000000800 */
[----:B------:R-:W1:Y:S01]  /*0ab0*/  LDS.128 R12, [R7+0x30] ;  /* 0x00003000070c7984 */ /* 0x000e620000000c00 */
[----:B------:R-:W-:Y:S06]  /*0ac0*/  BAR.SYNC.DEFER_BLOCKING 0x0 ;  /* 0x0000000000007b1d */ /* 0x000fec0000010000 */
[----:B------:R0:W2:Y:S04]  /*0ad0*/  LDG.E R17, desc[UR8][R16.64+0xc0] ;  /* 0x0000c00810117981 */ /* 0x0000a8000c1e1900 */
[----:B------:R-:W3:Y:S01]  /*0ae0*/  LDG.E R19, desc[UR8][R18.64] ;  /* 0x0000000812137981 */ /* 0x000ee2000c1e1900 */
[----:B0-----:R-:W-:-:S04]  /*0af0*/  IMAD R16, R8, R11, R9 ;  /* 0x0000000b08107224 */ /* 0x001fc800078e0209 */
[----:B-1----:R-:W-:-:S04]  /*0b00*/  IMAD R12, R12, R35, R16 ;  /* 0x000000230c0c7224 */ /* 0x002fc800078e0210 */
[----:B------:R-:W-:-:S04]  /*0b10*/  IMAD R12, R34, R13, R12 ;  /* 0x0000000d220c7224 */ /* 0x000fc800078e020c */
[----:B------:R-:W-:-:S04]  /*0b20*/  IMAD R12, R33, R14, R12 ;  /* 0x0000000e210c7224 */ /* 0x000fc800078e020c */
[----:B------:R-:W-:Y:S01]  /*0b30*/  IMAD R16, R32, R15, R12 ;  /* 0x0000000f20107224 */ /* 0x000fe200078e020c */
[----:B------:R-:W-:-:S04]  /*0b40*/  IADD3 R25, PT, PT, R25, 0x4, RZ ;  /* 0x0000000419197810 */ /* 0x000fc80007ffe0ff */
[----:B------:R-:W-:Y:S02]  /*0b50*/  ISETP.NE.AND P0, PT, R25, RZ, PT ;  /* 0x000000ff1900720c */ /* 0x000fe40003f05270 */
[----:B------:R-:W-:Y:S02]  /*0b60*/  IADD3 R27, PT, PT, R27, 0x40, RZ ;  /* 0x000000401b1b7810 */ /* 0x000fe40007ffe0ff */
[C---:B------:R-:W-:Y:S02]  /*0b70*/  LEA R30, R5.reuse, R30, 0x6 ;  /* 0x0000001e051e7211 */ /* 0x040fe400078e30ff */
[C---:B------:R-:W-:Y:S02]  /*0b80*/  LEA R28, R5.reuse, R28, 0x6 ;  /* 0x0000001c051c7211 */ /* 0x040fe400078e30ff */
[C---:B------:R-:W-:Y:S02]  /*0b90*/  LEA R26, R5.reuse, R26, 0x6 ;  /* 0x0000001a051a7211 */ /* 0x040fe400078e30ff */
[----:B------:R-:W-:Y:S01]  /*0ba0*/  LEA R24, R5, R24, 0x6 ;  /* 0x0000001805187211 */ /* 0x000fe200078e30ff */
        /* <DEDUP_REMOVED lines=9> */
[----:B------:R-:W4:Y:S04]  /*0c40*/  LDS.128 R12, [R7+0x10] ;  /* 0x00001000070c7984 */ /* 0x000f280000000c00 */
[----:B------:R-:W5:Y:S04]  /*0c50*/  LDS R32, [R22+0x140] ;  /* 0x0001400016207984 */ /* 0x000f680000000800 */
[----:B------:R-:W5:Y:S01]  /*0c60*/  LDS R35, [R22+0x180] ;  /* 0x0001800016237984 */ /* 0x000f620000000800 */
[----:B0-----:R-:W-:-:S03]  /*0c70*/  IMAD R8, R8, R31, R16 ;  /* 0x0000001f08087224 */ /* 0x001fc600078e0210 */
[----:B------:R-:W-:Y:S01]  /*0c80*/  LDS R31, [R22+0x200] ;  /* 0x00020000161f7984 */ /* 0x000fe20000000800 */
[----:B-1----:R-:W-:-:S03]  /*0c90*/  IMAD R9, R36, R9, R8 ;  /* 0x0000000924097224 */ /* 0x002fc600078e0208 */
[----:B------:R-:W0:Y:S04]  /*0ca0*/  LDS R8, [R22+0x1c0] ;  /* 0x0001c00016087984 */ /* 0x000e280000000800 */
[----:B------:R-:W1:Y:S01]  /*0cb0*/  LDS.128 R16, [R7+0x20] ;  /* 0x0000200007107984 */ /* 0x000e620000000c00 */
[----:B--2---:R-:W-:-:S04]  /*0cc0*/  IMAD R9, R37, R10, R9 ;  /* 0x0000000a25097224 */ /* 0x004fc800078e0209 */
[----:B---3--:R-:W-:-:S04]  /*0cd0*/  IMAD R9, R34, R11, R9 ;  /* 0x0000000b22097224 */ /* 0x008fc800078e0209 */
[----:B----4-:R-:W-:Y:S02]  /*0ce0*/  IMAD R9, R12, R33, R9 ;  /* 0x000000210c097224 */ /* 0x010fe400078e0209 */
[----:B------:R-:W2:Y:S02]  /*0cf0*/  LDS R12, [R22+0x240] ;  /* 0x00024000160c7984 */ /* 0x000ea40000000800 */
[----:B-----5:R-:W-:Y:S02]  /*0d00*/  IMAD R9, R32, R13, R9 ;  /* 0x0000000d20097224 */ /* 0x020fe400078e0209 */
[----:B------:R-:W3:Y:S02]  /*0d10*/  LDS R13, [R22+0x280] ;  /* 0x00028000160d7984 */ /* 0x000ee40000000800 */
[----:B------:R-:W-:Y:S02]  /*0d20*/  IMAD R9, R35, R14, R9 ;  /* 0x0000000e23097224 */ /* 0x000fe400078e0209 */
[----:B------:R-:W4:Y:S04]  /*0d30*/  LDS R14, [R22+0x2c0] ;  /* 0x0002c000160e7984 */ /* 0x000f280000000800 */
[----:B------:R-:W-:Y:S01]  /*0d40*/  LDS R32, [R22+0x340] ;  /* 0x0003400016207984 */ /* 0x000fe20000000800 */
[----:B0-----:R-:W-:-:S03]  /*0d50*/  IMAD R33, R8, R15, R9 ;  /* 0x0000000f08217224 */ /* 0x001fc600078e0209 */
[----:B------:R-:W-:Y:S04]  /*0d60*/  LDS R15, [R22+0x300] ;  /* 0x00030000160f7984 */ /* 0x000fe80000000800 */
[----:B------:R-:W0:Y:S01]  /*0d70*/  LDS.128 R8, [R7+0x30] ;  /* 0x0000300007087984 */ /* 0x000e220000000c00 */
[----:B-1----:R-:W-:-:S03]  /*0d80*/  IMAD R33, R16, R31, R33 ;  /* 0x0000001f10217224 */ /* 0x002fc600078e0221 */
[----:B------:R-:W1:Y:S04]  /*0d90*/  LDS R31, [R22+0x380] ;  /* 0x00038000161f7984 */ /* 0x000e680000000800 */
[----:B------:R-:W5:Y:S01]  /*0da0*/  LDS R16, [R22+0x3c0] ;  /* 0x0003c00016107984 */ /* 0x000f620000000800 */
[----:B--2---:R-:W-:-:S04]  /*0db0*/  IMAD R12, R12, R17, R33 ;  /* 0x000000110c0c7224 */ /* 0x004fc800078e0221 */
[----:B---3--:R-:W-:-:S04]  /*0dc0*/  IMAD R12, R13, R18, R12 ;  /* 0x000000120d0c7224 */ /* 0x008fc800078e020c */
[----:B----4-:R-:W-:-:S04]  /*0dd0*/  IMAD R12, R14, R19, R12 ;  /* 0x000000130e0c7224 */ /* 0x010fc800078e020c */
[----:B0-----:R-:W-:-:S04]  /*0de0*/  IMAD R8, R8, R15, R12 ;  /* 0x0000000f08087224 */ /* 0x001fc800078e020c */
[----:B------:R-:W-:-:S04]  /*0df0*/  IMAD R8, R32, R9, R8 ;  /* 0x0000000920087224 */ /* 0x000fc800078e0208 */
[----:B-1----:R-:W-:-:S04]  /*0e00*/  IMAD R31, R31, R10, R8 ;  /* 0x0000000a1f1f7224 */ /* 0x002fc800078e0208 */
[----:B-----5:R-:W-:Y:S01]  /*0e10*/  IMAD R31, R16, R11, R31 ;  /* 0x0000000b101f7224 */ /* 0x020fe200078e021f */
[----:B------:R-:W-:Y:S06]  /*0e20*/  BAR.SYNC.DEFER_BLOCKING 0x0 ;  /* 0x0000000000007b1d */ /* 0x000fec0000010000 */
[----:B------:R-:W-:Y:S05]  /*0e30*/  @P0 BRA `(.L_x_2) ;  /* 0xfffffff400240947 */ /* 0x000fea000383ffff */
.L_x_1:
[----:B------:R-:W-:-:S13]  /*0e40*/  LOP3.LUT P0, R8, R29, 0x3, RZ, 0xc0, !PT ;  /* 0x000000031d087812 */ /* 0x000fda000780c0ff */
[----:B------:R-:W-:Y:S05]  /*0e50*/  @!P0 BRA `(.L_x_0) ;  /* 0x00000008007c8947 */ /* 0x000fea0003800000 */
[----:B------:R-:W-:Y:S02]  /*0e60*/  ISETP.NE.AND P0, PT, R8, 0x1, PT ;  /* 0x000000010800780c */ /* 0x000fe40003f05270 */
[----:B------:R-:W-:-:S04]  /*0e70*/  LOP3.LUT R29, R29, 0x1, RZ, 0xc0, !PT ;  /* 0x000000011d1d7812 */ /* 0x000fc800078ec0ff */
[----:B------:R-:W-:-:S07]  /*0e80*/  ISETP.NE.U32.AND P1, PT, R29, 0x1, PT ;  /* 0x000000011d00780c */ /* 0x000fce0003f25070 */
[----:B------:R-:W-:Y:S06]  /*0e90*/  @!P0 BRA `(.L_x_3) ;  /* 0x0000000400908947 */ /* 0x000fec0003800000 */
[----:B------:R-:W0:Y:S01]  /*0ea0*/  LDC.64 R22, c[0x0][0x380] ;  /* 0x0000e000ff167b82 */ /* 0x000e220000000a00 */
[C---:B------:R-:W-:Y:S02]  /*0eb0*/  LEA R18, R0.reuse, R3, 0x4 ;  /* 0x0000000300127211 */ /* 0x040fe400078e20ff */
[----:B------:R-:W-:-:S03]  /*0ec0*/  LEA R9, R0, R21, 0x4 ;  /* 0x0000001500097211 */ /* 0x000fc600078e20ff */
[----:B------:R-:W-:Y:S02]  /*0ed0*/  IMAD R13, R18, R5, R4 ;  /* 0x00000005120d7224 */ /* 0x000fe400078e0204 */
[----:B------:R-:W1:Y:S01]  /*0ee0*/  LDC.64 R16, c[0x0][0x388] ;  /* 0x0000e200ff107b82 */ /* 0x000e620000000a00 */
[----:B0-----:R-:W-:-:S05]  /*0ef0*/  IMAD.WIDE R22, R9, 0x4, R22 ;  /* 0x0000000409167825 */ /* 0x001fca00078e0216 */
[----:B------:R-:W2:Y:S01]  /*0f00*/  LDG.E R19, desc[UR8][R22.64] ;  /* 0x0000000816137981 */ /* 0x000ea2000c1e1900 */
[----:B-1----:R-:W-:-:S05]  /*0f10*/  IMAD.WIDE.U32 R12, R13, 0x4, R16 ;  /* 0x000000040d0c7825 */ /* 0x002fca00078e0010 */
[----:B------:R-:W3:Y:S01]  /*0f20*/  LDG.E R25, desc[UR8][R12.64] ;  /* 0x000000080c197981 */ /* 0x000ee2000c1e1900 */
[----:B------:R-:W-:-:S04]  /*0f30*/  UIADD3 UR5, UPT, UPT, UR4, 0x400, URZ ;  /* 0x0000040004057890 */ /* 0x000fc8000fffe0ff */
[----:B------:R-:W-:Y:S01]  /*0f40*/  ULEA UR5, UR6, UR5, 0x18 ;  /* 0x0000000506057291 */ /* 0x000fe2000f8ec0ff */
[----:B------:R-:W-:-:S05]  /*0f50*/  LEA R30, R2, R7, 0x2 ;  /* 0x00000007021e7211 */ /* 0x000fca00078e10ff */
[----:B------:R-:W-:-:S04]  /*0f60*/  LEA R20, R2, UR5, 0x2 ;  /* 0x0000000502147c11 */ /* 0x000fc8000f8e10ff */
[----:B------:R-:W-:Y:S02]  /*0f70*/  LEA R32, R3, R20, 0x6 ;  /* 0x0000001403207211 */ /* 0x000fe400078e30ff */
[----:B------:R-:W-:Y:S01]  /*0f80*/  IADD3 R18, PT, PT, R18, 0x10, RZ ;  /* 0x0000001012127810 */ /* 0x000fe20007ffe0ff */
        /* <DEDUP_REMOVED lines=11> */
[----:B------:R-:W5:Y:S04]  /*1040*/  LDS R19, [R20+0x180] ;  /* 0x0001800014137984 */ /* 0x000f680000000800 */
[----:B------:R-:W5:Y:S04]  /*1050*/  LDS R24, [R20+0x1c0] ;  /* 0x0001c00014187984 */ /* 0x000f680000000800 */
[----:B------:R-:W-:Y:S01]  /*1060*/  LDS R36, [R20+0x240] ;  /* 0x0002400014247984 */ /* 0x000fe20000000800 */
[----:B0-----:R-:W-:-:S03]  /*1070*/  IMAD R8, R8, R27, R31 ;  /* 0x0000001b08087224 */ /* 0x001fc600078e021f */
[----:B------:R-:W-:Y:S01]  /*1080*/  LDS R27, [R20+0x200] ;  /* 0x00020000141b7984 */ /* 0x000fe20000000800 */
[----:B-1----:R-:W-:-:S03]  /*1090*/  IMAD R9, R28, R9, R8 ;  /* 0x000000091c097224 */ /* 0x002fc600078e0208 */
[----:B------:R-:W-:Y:S01]  /*10a0*/  LDS R31, [R20+0x380] ;  /* 0x00038000141f7984 */ /* 0x000fe20000000800 */
[----:B--2---:R-:W-:-:S03]  /*10b0*/  IMAD R10, R29, R10, R9 ;  /* 0x0000000a1d0a7224 */ /* 0x004fc600078e0209 */
[----:B------:R-:W-:Y:S01]  /*10c0*/  LDS R29, [R20+0x300] ;  /* 0x00030000141d7984 */ /* 0x000fe20000000800 */
[----:B---3--:R-:W-:-:S03]  /*10d0*/  IMAD R11, R33, R11, R10 ;  /* 0x0000000b210b7224 */ /* 0x008fc600078e020a */
[----:B------:R-:W-:Y:S04]  /*10e0*/  LDS R33, [R20+0x280] ;  /* 0x0002800014217984 */ /* 0x000fe80000000800 */
[----:B------:R-:W-:Y:S01]  /*10f0*/  LDS R28, [R20+0x3c0] ;  /* 0x0003c000141c7984 */ /* 0x000fe20000000800 */
[----:B----4-:R-:W-:-:S03]  /*1100*/  IMAD R11, R12, R34, R11 ;  /* 0x000000220c0b7224 */ /* 0x010fc600078e020b */
[----:B------:R-:W-:Y:S01]  /*1110*/  LDS R34, [R20+0x2c0] ;  /* 0x0002c00014227984 */ /* 0x000fe20000000800 */
[----:B-----5:R-:W-:Y:S02]  /*1120*/  IMAD R11, R26, R13, R11 ;  /* 0x0000000d1a0b7224 */ /* 0x020fe400078e020b */
[----:B------:R-:W-:Y:S01]  /*1130*/  IMAD R13, R18, R5, R4 ;  /* 0x00000005120d7224 */ /* 0x000fe200078e0204 */
[----:B------:R-:W-:Y:S01]  /*1140*/  LDS R26, [R20+0x340] ;  /* 0x00034000141a7984 */ /* 0x000fe20000000800 */
[----:B------:R-:W-:Y:S02]  /*1150*/  IMAD R11, R19, R14, R11 ;  /* 0x0000000e130b7224 */ /* 0x000fe400078e020b */
[----:B------:R-:W-:Y:S02]  /*1160*/  IMAD.WIDE.U32 R12, R13, 0x4, R16 ;  /* 0x000000040d0c7825 */ /* 0x000fe400078e0010 */
[----:B------:R-:W-:Y:S02]  /*1170*/  LDS.128 R16, [R7+0x30] ;  /* 0x0000300007107984 */ /* 0x000fe40000000c00 */
[----:B------:R-:W-:-:S02]  /*1180*/  IMAD R35, R24, R15, R11 ;  /* 0x0000000f18237224 */ /* 0x000fc400078e020b */
[----:B------:R-:W0:Y:S01]  /*1190*/  LDS.128 R8, [R7+0x20] ;  /* 0x0000200007087984 */ /* 0x000e220000000c00 */
[----:B------:R-:W-:Y:S06]  /*11a0*/  BAR.SYNC.DEFER_BLOCKING 0x0 ;  /* 0x0000000000007b1d */ /* 0x000fec0000010000 */
[----:B------:R-:W2:Y:S04]  /*11b0*/  LDG.E R23, desc[UR8][R22.64+0x40] ;  /* 0x0000400816177981 */ /* 0x000ea8000c1e1900 */
[----:B------:R-:W3:Y:S01]  /*11c0*/  LDG.E R37, desc[UR8][R12.64] ;  /* 0x000000080c257981 */ /* 0x000ee2000c1e1900 */
[----:B0-----:R-:W-:-:S04]  /*11d0*/  IMAD R8, R8, R27, R35 ;  /* 0x0000001b08087224 */ /* 0x001fc800078e0223 */
[----:B------:R-:W-:-:S04]  /*11e0*/  IMAD R8, R36, R9, R8 ;  /* 0x0000000924087224 */ /* 0x000fc800078e0208 */
[----:B------:R-:W-:-:S04]  /*11f0*/  IMAD R8, R33, R10, R8 ;  /* 0x0000000a21087224 */ /* 0x000fc800078e0208 */
[----:B------:R-:W-:-:S04]  /*1200*/  IMAD R34, R34, R11, R8 ;  /* 0x0000000b22227224 */ /* 0x000fc800078e0208 */
[----:B------:R-:W-:-:S04]  /*1210*/  IMAD R16, R16, R29, R34 ;  /* 0x0000001d10107224 */ /* 0x000fc800078e0222 */
[----:B------:R-:W-:-:S04]  /*1220*/  IMAD R16, R26, R17, R16 ;  /* 0x000000111a107224 */ /* 0x000fc800078e0210 */
[----:B------:R-:W-:-:S04]  /*1230*/  IMAD R16, R31, R18, R16 ;  /* 0x000000121f107224 */ /* 0x000fc800078e0210 */
[----:B------:R-:W-:Y:S01]  /*1240*/  IMAD R28, R28, R19, R16 ;  /* 0x000000131c1c7224 */ /* 0x000fe200078e0210 */
        /* <DEDUP_REMOVED lines=14> */
[----:B------:R-:W-:Y:S04]  /*1330*/  LDS R31, [R20+0x200] ;  /* 0x00020000141f7984 */ /* 0x000fe80000000800 */
[----:B------:R-:W5:Y:S01]  /*1340*/  LDS.128 R16, [R7+0x20] ;  /* 0x0000200007107984 */ /* 0x000f620000000c00 */
[----:B0-----:R-:W-:-:S03]  /*1350*/  IMAD R12, R12, R25, R28 ;  /* 0x000000190c0c7224 */ /* 0x001fc600078e021c */
[----:B------:R-:W0:Y:S01]  /*1360*/  LDS R28, [R20+0x240] ;  /* 0x00024000141c7984 */ /* 0x000e220000000800 */
[----:B-1----:R-:W-:-:S03]  /*1370*/  IMAD R12, R24, R13, R12 ;  /* 0x0000000d180c7224 */ /* 0x002fc600078e020c */
[----:B------:R-:W1:Y:S01]  /*1380*/  LDS R25, [R20+0x280] ;  /* 0x0002800014197984 */ /* 0x000e620000000800 */
[----:B--2---:R-:W-:-:S03]  /*1390*/  IMAD R12, R27, R14, R12 ;  /* 0x0000000e1b0c7224 */ /* 0x004fc600078e020c */
[----:B------:R-:W2:Y:S01]  /*13a0*/  LDS R24, [R20+0x2c0] ;  /* 0x0002c00014187984 */ /* 0x000ea20000000800 */
[----:B---3--:R-:W-:-:S03]  /*13b0*/  IMAD R32, R22, R15, R12 ;  /* 0x0000000f16207224 */ /* 0x008fc600078e020c */
[----:B------:R-:W-:Y:S04]  /*13c0*/  LDS R27, [R20+0x300] ;  /* 0x00030000141b7984 */ /* 0x000fe80000000800 */
[----:B------:R-:W3:Y:S01]  /*13d0*/  LDS.128 R12, [R7+0x30] ;  /* 0x00003000070c7984 */ /* 0x000ee20000000c00 */
[----:B----4-:R-:W-:-:S03]  /*13e0*/  IMAD R8, R8, R23, R32 ;  /* 0x0000001708087224 */ /* 0x010fc600078e0220 */
[----:B------:R-:W4:Y:S01]  /*13f0*/  LDS R22, [R20+0x340] ;  /* 0x0003400014167984 */ /* 0x000f220000000800 */
[----:B-----5:R-:W-:-:S03]  /*1400*/  IMAD R9, R30, R9, R8 ;  /* 0x000000091e097224 */ /* 0x020fc600078e0208 */
[----:B------:R-:W5:Y:S04]  /*1410*/  LDS R23, [R20+0x380] ;  /* 0x0003800014177984 */ /* 0x000f680000000800 */
[----:B------:R-:W5:Y:S01]  /*1420*/  LDS R8, [R20+0x3c0] ;  /* 0x0003c00014087984 */ /* 0x000f620000000800 */
[----:B------:R-:W-:-:S04]  /*1430*/  IMAD R9, R29, R10, R9 ;  /* 0x0000000a1d097224 */ /* 0x000fc800078e0209 */
[----:B------:R-:W-:-:S04]  /*1440*/  IMAD R9, R26, R11, R9 ;  /* 0x0000000b1a097224 */ /* 0x000fc800078e0209 */
[----:B------:R-:W-:-:S04]  /*1450*/  IMAD R9, R16, R31, R9 ;  /* 0x0000001f10097224 */ /* 0x000fc800078e0209 */
[----:B0-----:R-:W-:-:S04]  /*1460*/  IMAD R9, R28, R17, R9 ;  /* 0x000000111c097224 */ /* 0x001fc800078e0209 */
[----:B-1----:R-:W-:-:S04]  /*1470*/  IMAD R9, R25, R18, R9 ;  /* 0x0000001219097224 */ /* 0x002fc800078e0209 */
[----:B--2---:R-:W-:-:S04]  /*1480*/  IMAD R9, R24, R19, R9 ;  /* 0x0000001318097224 */ /* 0x004fc800078e0209 */
[----:B---3--:R-:W-:-:S04]  /*1490*/  IMAD R9, R12, R27, R9 ;  /* 0x0000001b0c097224 */ /* 0x008fc800078e0209 */
[----:B----4-:R-:W-:-:S04]  /*14a0*/  IMAD R9, R22, R13, R9 ;  /* 0x0000000d16097224 */ /* 0x010fc800078e0209 */
[----:B-----5:R-:W-:-:S04]  /*14b0*/  IMAD R9, R23, R14, R9 ;  /* 0x0000000e17097224 */ /* 0x020fc800078e0209 */
[----:B------:R-:W-:Y:S01]  /*14c0*/  IMAD R31, R8, R15, R9 ;  /* 0x0000000f081f7224 */ /* 0x000fe200078e0209 */
[----:B------:R-:W-:Y:S06]  /*14d0*/  BAR.SYNC.DEFER_BLOCKING 0x0 ;  /* 0x0000000000007b1d */ /* 0x000fec0000010000 */
.L_x_3:
[----:B------:R-:W-:Y:S05]  /*14e0*/  @P1 BRA `(.L_x_0) ;  /* 0x0000000000d81947 */ /* 0x000fea0003800000 */
[----:B------:R-:W0:Y:S01]  /*14f0*/  LDC.64 R8, c[0x0][0x380] ;  /* 0x0000e000ff087b82 */ /* 0x000e220000000a00 */
[C---:B------:R-:W-:Y:S02]  /*1500*/  LEA R10, R0.reuse, R3, 0x4 ;  /* 0x00000003000a7211 */ /* 0x040fe400078e20ff */
[----:B------:R-:W-:-:S03]  /*1510*/  LEA R21, R0, R21, 0x4 ;  /* 0x0000001500157211 */ /* 0x000fc600078e20ff */
[----:B------:R-:W-:Y:S02]  /*1520*/  IMAD R11, R10, R5, R4 ;  /* 0x000000050a0b7224 */ /* 0x000fe400078e0204 */
[----:B------:R-:W1:Y:S01]  /*1530*/  LDC.64 R12, c[0x0][0x388] ;  /* 0x0000e200ff0c7b82 */ /* 0x000e620000000a00 */
[----:B0-----:R-:W-:-:S05]  /*1540*/  IMAD.WIDE R8, R21, 0x4, R8 ;  /* 0x0000000415087825 */ /* 0x001fca00078e0208 */
[----:B------:R-:W2:Y:S01]  /*1550*/  LDG.E R14, desc[UR8][R8.64] ;  /* 0x00000008080e7981 */ /* 0x000ea2000c1e1900 */
[----:B-1----:R-:W-:-:S06]  /*1560*/  IMAD.WIDE.U32 R12, R11, 0x4, R12 ;  /* 0x000000040b0c7825 */ /* 0x002fcc00078e000c */
[----:B------:R-:W3:Y:S01]  /*1570*/  LDG.E R12, desc[UR8][R12.64] ;  /* 0x000000080c0c7981 */ /* 0x000ee2000c1e1900 */
[----:B------:R-:W-:-:S04]  /*1580*/  UIADD3 UR4, UPT, UPT, UR4, 0x400, URZ ;  /* 0x0000040004047890 */ /* 0x000fc8000fffe0ff */
[----:B------:R-:W-:Y:S01]  /*1590*/  ULEA UR4, UR6, UR4, 0x18 ;  /* 0x0000000406047291 */ /* 0x000fe2000f8ec0ff */
[----:B------:R-:W-:-:S05]  /*15a0*/  LEA R15, R2, R7, 0x2 ;  /* 0x00000007020f7211 */ /* 0x000fca00078e10ff */
[----:B------:R-:W-:-:S04]  /*15b0*/  LEA R0, R2, UR4, 0x2 ;  /* 0x0000000402007c11 */ /* 0x000fc8000f8e10ff */
        /* <DEDUP_REMOVED lines=41> */
.L_x_0:
[----:B------:R-:W0:Y:S01]  /*1850*/  LDC.64 R2, c[0x0][0x390] ;  /* 0x0000e400ff027b82 */ /* 0x000e220000000a00 */
[----:B------:R-:W-:-:S04]  /*1860*/  IMAD R5, R6, R5, R4 ;  /* 0x0000000506057224 */ /* 0x000fc800078e0204 */
[----:B0-----:R-:W-:-:S05]  /*1870*/  IMAD.WIDE R2, R5, 0x4, R2 ;  /* 0x0000000405027825 */ /* 0x001fca00078e0202 */
[----:B------:R-:W-:Y:S01]  /*1880*/  STG.E desc[UR8][R2.64], R31 ;  /* 0x0000001f02007986 */ /* 0x000fe2000c101908 */
[----:B------:R-:W-:Y:S05]  /*1890*/  EXIT ;  /* 0x000000000000794d */ /* 0x000fea0003800000 */
.L_x_4:
[----:B------:R-:W-:-:S00]  /*18a0*/  BRA `(.L_x_4) ;  /* 0xfffffffc00fc7947 */ /* 0x000fc0000383ffff */
[----:B------:R-:W-:-:S00]  /*18b0*/  NOP ;  /* 0x0000000000007918 */ /* 0x000fc00000000000 */
        /* <DEDUP_REMOVED lines=12> */
.L_x_5:


//--------------------- .nv.shared._Z15matrixMulSharedPiS_S_i --------------------------
	.section	.nv.shared._Z15matrixMulSharedPiS_S_i,"aw",@nobits
	.sectionflags	@""
	.align	4
.nv.shared._Z15matrixMulSharedPiS_S_i:
	.zero		3072


//--------------------- .nv.shared.reserved.0     --------------------------
	.section	.nv.shared.reserved.0,"aw",@nobits
	.weak		__nv_reservedSMEM_offset_0_alias
	.size		__nv_reservedSMEM_offset_0_alias, 0, 64
	.other		__nv_reservedSMEM_offset_0_alias,@"STO_CUDA_RESERVED_SHARED STV_DEFAULT"
__nv_reservedSMEM_offset_0_alias:
	.zero		0
	.zero		64


//--------------------- .nv.constant0._Z15matrixMulSharedPiS_S_i --------------------------
	.section	.nv.constant0._Z15matrixMulSharedPiS_S_i,"a",@progbits
	.sectionflags	@""
	.align	4
.nv.constant0._Z15matrixMulSharedPiS_S_i:
	.zero		924


//--------------------- SYMBOLS --------------------------

	.type		.nv.reservedSmem.offset0,@object
	.size		.nv.reservedSmem.offset0,0x4
	.type		.nv.reservedSmem.cap,@object
	.size		.nv.reservedSmem.cap,0x4
